	.headerflags	@"EF_CUDA_TEXMODE_UNIFIED EF_CUDA_64BIT_ADDRESS EF_CUDA_SM86 EF_CUDA_VIRTUAL_SM(EF_CUDA_SM86)"
	.elftype	@"ET_EXEC"


//--------------------- .nv.info                  --------------------------
	.section	.nv.info,"",@"SHT_CUDA_INFO"
	.align	4


	//----- nvinfo : EIATTR_REGCOUNT
	.align		4
        /*0000*/ 	.byte	0x04, 0x2f
        /*0002*/ 	.short	(.L_1 - .L_0)
	.align		4
.L_0:
        /*0004*/ 	.word	index@(zero_activations)
        /*0008*/ 	.word	0x0000000a


	//----- nvinfo : EIATTR_FRAME_SIZE
	.align		4
.L_1:
        /*000c*/ 	.byte	0x04, 0x11
        /*000e*/ 	.short	(.L_3 - .L_2)
	.align		4
.L_2:
        /*0010*/ 	.word	index@(zero_activations)
        /*0014*/ 	.word	0x00000000


	//----- nvinfo : EIATTR_MIN_STACK_SIZE
	.align		4
.L_3:
        /*0018*/ 	.byte	0x04, 0x12
        /*001a*/ 	.short	(.L_5 - .L_4)
	.align		4
.L_4:
        /*001c*/ 	.word	index@(zero_activations)
        /*0020*/ 	.word	0x00000000
.L_5:


//--------------------- .nv.info.zero_activations --------------------------
	.section	.nv.info.zero_activations,"",@"SHT_CUDA_INFO"
	.sectionflags	@""
	.align	4


	//----- nvinfo : EIATTR_CUDA_API_VERSION
	.align		4
        /*0000*/ 	.byte	0x04, 0x37
        /*0002*/ 	.short	(.L_7 - .L_6)
.L_6:
        /*0004*/ 	.word	0x0000007e


	//----- nvinfo : EIATTR_SW2861232_WAR
	.align		4
.L_7:
        /*0008*/ 	.byte	0x01, 0x35
	.zero		2


	//----- nvinfo : EIATTR_PARAM_CBANK
	.align		4
        /*000c*/ 	.byte	0x04, 0x0a
        /*000e*/ 	.short	(.L_9 - .L_8)
	.align		4
.L_8:
        /*0010*/ 	.word	index@(.nv.constant0.zero_activations)
        /*0014*/ 	.short	0x0160
        /*0016*/ 	.short	0x0014


	//----- nvinfo : EIATTR_CBANK_PARAM_SIZE
	.align		4
.L_9:
        /*0018*/ 	.byte	0x03, 0x19
        /*001a*/ 	.short	0x0014


	//----- nvinfo : EIATTR_KPARAM_INFO
	.align		4
        /*001c*/ 	.byte	0x04, 0x17
        /*001e*/ 	.short	(.L_11 - .L_10)
.L_10:
        /*0020*/ 	.word	0x00000000
        /*0024*/ 	.short	0x0002
        /*0026*/ 	.short	0x0010
        /*0028*/ 	.byte	0x00, 0xf0, 0x11, 0x00


	//----- nvinfo : EIATTR_KPARAM_INFO
	.align		4
.L_11:
        /*002c*/ 	.byte	0x04, 0x17
        /*002e*/ 	.short	(.L_13 - .L_12)
.L_12:
        /*0030*/ 	.word	0x00000000
        /*0034*/ 	.short	0x0001
        /*0036*/ 	.short	0x0008
        /*0038*/ 	.byte	0x00, 0xf0, 0x21, 0x00


	//----- nvinfo : EIATTR_KPARAM_INFO
	.align		4
.L_13:
        /*003c*/ 	.byte	0x04, 0x17
        /*003e*/ 	.short	(.L_15 - .L_14)
.L_14:
        /*0040*/ 	.word	0x00000000
        /*0044*/ 	.short	0x0000
        /*0046*/ 	.short	0x0000
        /*0048*/ 	.byte	0x00, 0xf0, 0x21, 0x00


	//----- nvinfo : EIATTR_MAXREG_COUNT
	.align		4
.L_15:
        /*004c*/ 	.byte	0x03, 0x1b
        /*004e*/ 	.short	0x00ff


	//----- nvinfo : EIATTR_INT_WARP_WIDE_INSTR_OFFSETS
	.align		4
        /*0050*/ 	.byte	0x04, 0x31
        /*0052*/ 	.short	(.L_17 - .L_16)


	//   ....[0]....
.L_16:
        /*0054*/ 	.word	0x00000210


	//----- nvinfo : EIATTR_EXIT_INSTR_OFFSETS
	.align		4
.L_17:
        /*0058*/ 	.byte	0x04, 0x1c
        /*005a*/ 	.short	(.L_19 - .L_18)


	//   ....[0]....
.L_18:
        /*005c*/ 	.word	0x000001f0


	//   ....[1]....
        /*0060*/ 	.word	0x000002a0
.L_19:


//--------------------- .nv.callgraph             --------------------------
	.section	.nv.callgraph,"",@"SHT_CUDA_CALLGRAPH"
	.align	4
	.sectionentsize	8
	.align		4
        /*0000*/ 	.word	0x00000000
	.align		4
        /*0004*/ 	.word	0xffffffff
	.align		4
        /*0008*/ 	.word	0x00000000
	.align		4
        /*000c*/ 	.word	0xfffffffe
	.align		4
        /*0010*/ 	.word	0x00000000
	.align		4
        /*0014*/ 	.word	0xfffffffd
	.align		4
        /*0018*/ 	.word	0x00000000
	.align		4
        /*001c*/ 	.word	0xfffffffc


//--------------------- .nv.rel.action            --------------------------
	.section	.nv.rel.action,"",@"SHT_CUDA_RELOCINFO"
	.align	8
	.sectionentsize	8
        /*0000*/ 	.byte	0x73, 0x00, 0x00, 0x00, 0x00, 0x00, 0x00, 0x00, 0x00, 0x00, 0x00, 0x11, 0x25, 0x00, 0x05, 0x36


//--------------------- .nv.constant0.zero_activations --------------------------
	.section	.nv.constant0.zero_activations,"a",@progbits
	.sectionflags	@""
	.align	4
.nv.constant0.zero_activations:
	.zero		372


//--------------------- .text.zero_activations    --------------------------
	.section	.text.zero_activations,"ax",@progbits
	.sectionflags	@"SHF_BARRIERS=1"
	.sectioninfo	@"SHI_REGISTERS=10"
	.align	128
        .global         zero_activations
        .type           zero_activations,@function
        .size           zero_activations,(.L_x_3 - zero_activations)
        .other          zero_activations,@"STO_CUDA_ENTRY STV_DEFAULT"
zero_activations:
.text.zero_activations:
[----:B------:R-:W-:Y:S02]  /*0000*/  IMAD.MOV.U32 R1, RZ, RZ, c[0x0][0x28] ;  /* 0x00000a00ff017624 */ /* 0x000fe400078e00ff */
[----:B------:R-:W0:Y:S01]  /*0010*/  S2R R2, SR_CTAID.X ;  /* 0x0000000000027919 */ /* 0x000e220000002500 */
[----:B------:R-:W-:-:S03]  /*0020*/  ULDC.64 UR6, c[0x0][0x118] ;  /* 0x0000460000067ab9 */ /* 0x000fc60000000a00 */
[----:B------:R-:W0:Y:S02]  /*0030*/  S2R R7, SR_TID.X ;  /* 0x0000000000077919 */ /* 0x000e240000002100 */
[----:B0-----:R-:W-:-:S05]  /*0040*/  IMAD R2, R2, c[0x0][0x0], R7 ;  /* 0x0000000002027a24 */ /* 0x001fca00078e0207 */
[----:B------:R-:W-:-:S13]  /*0050*/  ISETP.GE.AND P1, PT, R2, c[0x0][0x170], PT ;  /* 0x00005c0002007a0c */ /* 0x000fda0003f26270 */
[----:B------:R-:W-:-:S04]  /*0060*/  @!P1 IMAD.MOV.U32 R3, RZ, RZ, 0x4 ;  /* 0x00000004ff039424 */ /* 0x000fc800078e00ff */
[----:B------:R-:W-:-:S06]  /*0070*/  @!P1 IMAD.WIDE R2, R2, R3, c[0x0][0x160] ;  /* 0x0000580002029625 */ /* 0x000fcc00078e0203 */
[----:B------:R-:W2:Y:S01]  /*0080*/  @!P1 LDG.E R2, [R2.64] ;  /* 0x0000000602029981 */ /* 0x000ea2000c1e1900 */
[----:B------:R-:W-:Y:S01]  /*0090*/  ULDC UR4, c[0x0][0x0] ;  /* 0x0000000000047ab9 */ /* 0x000fe20000000800 */
[----:B------:R-:W-:Y:S01]  /*00a0*/  IMAD.MOV.U32 R0, RZ, RZ, RZ ;  /* 0x000000ffff007224 */ /* 0x000fe200078e00ff */
[----:B------:R-:W-:Y:S01]  /*00b0*/  USHF.R.U32.HI UR4, URZ, 0x1, UR4 ;  /* 0x000000013f047899 */ /* 0x000fe20008011604 */
[----:B------:R-:W-:-:S05]  /*00c0*/  ISETP.NE.AND P0, PT, R7, RZ, PT ;  /* 0x000000ff0700720c */ /* 0x000fca0003f05270 */
[----:B------:R-:W-:Y:S02]  /*00d0*/  ISETP.NE.AND P3, PT, RZ, UR4, PT ;  /* 0x00000004ff007c0c */ /* 0x000fe4000bf65270 */
[----:B--2---:R-:W-:-:S04]  /*00e0*/  @!P1 FSETP.NEU.AND P2, PT, R2, RZ, PT ;  /* 0x000000ff0200920b */ /* 0x004fc80003f4d000 */
[----:B------:R-:W-:-:S05]  /*00f0*/  @!P1 SEL R0, RZ, 0x1, P2 ;  /* 0x00000001ff009807 */ /* 0x000fca0001000000 */
[----:B------:R0:W-:Y:S04]  /*0100*/  STS [R7.X4], R0 ;  /* 0x0000000007007388 */ /* 0x0001e80000004800 */
[----:B------:R-:W-:Y:S06]  /*0110*/  BAR.SYNC.DEFER_BLOCKING 0x0 ;  /* 0x0000000000007b1d */ /* 0x000fec0000010000 */
[----:B------:R-:W-:Y:S05]  /*0120*/  @!P3 BRA `(.L_x_0) ;  /* 0x000000c00000b947 */ /* 0x000fea0003800000 */
[----:B0-----:R-:W-:Y:S01]  /*0130*/  SHF.L.U32 R0, R7, 0x2, RZ ;  /* 0x0000000207007819 */ /* 0x001fe200000006ff */
[----:B------:R-:W-:-:S05]  /*0140*/  IMAD.U32 R3, RZ, RZ, UR4 ;  /* 0x00000004ff037e24 */ /* 0x000fca000f8e00ff */
.L_x_1:
[----:B------:R-:W-:-:S13]  /*0150*/  ISETP.GE.AND P1, PT, R7, R3, PT ;  /* 0x000000030700720c */ /* 0x000fda0003f26270 */
[----:B------:R-:W-:Y:S01]  /*0160*/  @!P1 IMAD R2, R3, 0x4, R0 ;  /* 0x0000000403029824 */ /* 0x000fe200078e0200 */
[----:B------:R-:W-:Y:S01]  /*0170*/  @!P1 LDS R4, [R7.X4] ;  /* 0x0000000007049984 */ /* 0x000fe20000004800 */
[----:B------:R-:W-:-:S03]  /*0180*/  SHF.R.U32.HI R3, RZ, 0x1, R3 ;  /* 0x00000001ff037819 */ /* 0x000fc60000011603 */
[----:B------:R-:W0:Y:S02]  /*0190*/  @!P1 LDS R5, [R2] ;  /* 0x0000000002059984 */ /* 0x000e240000000800 */
[----:B0-----:R-:W-:-:S05]  /*01a0*/  @!P1 IADD3 R4, R4, R5, RZ ;  /* 0x0000000504049210 */ /* 0x001fca0007ffe0ff */
[----:B------:R0:W-:Y:S04]  /*01b0*/  @!P1 STS [R7.X4], R4 ;  /* 0x0000000407009388 */ /* 0x0001e80000004800 */
[----:B------:R-:W-:Y:S01]  /*01c0*/  BAR.SYNC.DEFER_BLOCKING 0x0 ;  /* 0x0000000000007b1d */ /* 0x000fe20000010000 */
[----:B------:R-:W-:-:S13]  /*01d0*/  ISETP.NE.AND P1, PT, R3, RZ, PT ;  /* 0x000000ff0300720c */ /* 0x000fda0003f25270 */
[----:B0-----:R-:W-:Y:S05]  /*01e0*/  @P1 BRA `(.L_x_1) ;  /* 0xffffff6000001947 */ /* 0x001fea000383ffff */
.L_x_0:
[----:B0-----:R-:W-:Y:S05]  /*01f0*/  @P0 EXIT ;  /* 0x000000000000094d */ /* 0x001fea0003800000 */
[----:B------:R-:W0:Y:S01]  /*0200*/  LDS R0, [RZ] ;  /* 0x00000000ff007984 */ /* 0x000e220000000800 */
[----:B------:R-:W-:Y:S01]  /*0210*/  VOTEU.ANY UR4, UPT, PT ;  /* 0x0000000000047886 */ /* 0x000fe200038e0100 */
[----:B------:R-:W-:Y:S01]  /*0220*/  MOV R3, c[0x0][0x16c] ;  /* 0x00005b0000037a02 */ /* 0x000fe20000000f00 */
[----:B------:R-:W-:Y:S01]  /*0230*/  UFLO.U32 UR5, UR4 ;  /* 0x00000004000572bd */ /* 0x000fe200080e0000 */
[----:B------:R-:W1:Y:S01]  /*0240*/  S2R R2, SR_LANEID ;  /* 0x0000000000027919 */ /* 0x000e620000000000 */
[----:B------:R-:W-:-:S04]  /*0250*/  UPOPC UR4, UR4 ;  /* 0x00000004000472bf */ /* 0x000fc80008000000 */
[----:B-1----:R-:W-:Y:S01]  /*0260*/  ISETP.EQ.U32.AND P0, PT, R2, UR5, PT ;  /* 0x0000000502007c0c */ /* 0x002fe2000bf02070 */
[----:B------:R-:W-:Y:S02]  /*0270*/  IMAD.MOV.U32 R2, RZ, RZ, c[0x0][0x168] ;  /* 0x00005a00ff027624 */ /* 0x000fe400078e00ff */
[----:B0-----:R-:W-:-:S10]  /*0280*/  IMAD R5, R0, UR4, RZ ;  /* 0x0000000400057c24 */ /* 0x001fd4000f8e02ff */
[----:B------:R-:W-:Y:S01]  /*0290*/  @P0 RED.E.ADD.STRONG.GPU [R2.64], R5 ;  /* 0x000000050200098e */ /* 0x000fe2000c10e186 */
[----:B------:R-:W-:Y:S05]  /*02a0*/  EXIT ;  /* 0x000000000000794d */ /* 0x000fea0003800000 */
.L_x_2:
[----:B------:R-:W-:-:S00]  /*02b0*/  BRA `(.L_x_2) ;  /* 0xfffffff000007947 */ /* 0x000fc0000383ffff */
[----:B------:R-:W-:-:S00]  /*02c0*/  NOP ;  /* 0x0000000000007918 */ /* 0x000fc00000000000 */
        /* <DEDUP_REMOVED lines=11> */
.L_x_3:


//--------------------- .nv.shared.zero_activations --------------------------
	.section	.nv.shared.zero_activations,"aw",@nobits
	.sectionflags	@""
	.align	4
.nv.shared.zero_activations:
	.zero		4096
